	.headerflags	@"EF_CUDA_TEXMODE_UNIFIED EF_CUDA_64BIT_ADDRESS EF_CUDA_SM86 EF_CUDA_VIRTUAL_SM(EF_CUDA_SM86)"
	.elftype	@"ET_EXEC"


//--------------------- .nv.info                  --------------------------
	.section	.nv.info,"",@"SHT_CUDA_INFO"
	.align	4


	//----- nvinfo : EIATTR_REGCOUNT
	.align		4
        /*0000*/ 	.byte	0x04, 0x2f
        /*0002*/ 	.short	(.L_3 - .L_2)
	.align		4
.L_2:
        /*0004*/ 	.word	index@(l2norm_fwd_kernel)
        /*0008*/ 	.word	0x00000013


	//----- nvinfo : EIATTR_MAX_STACK_SIZE
	.align		4
.L_3:
        /*000c*/ 	.byte	0x04, 0x23
        /*000e*/ 	.short	(.L_5 - .L_4)
	.align		4
.L_4:
        /*0010*/ 	.word	index@(l2norm_fwd_kernel)
        /*0014*/ 	.word	0x00000000


	//----- nvinfo : EIATTR_MIN_STACK_SIZE
	.align		4
.L_5:
        /*0018*/ 	.byte	0x04, 0x12
        /*001a*/ 	.short	(.L_7 - .L_6)
	.align		4
.L_6:
        /*001c*/ 	.word	index@(l2norm_fwd_kernel)
        /*0020*/ 	.word	0x00000000


	//----- nvinfo : EIATTR_FRAME_SIZE
	.align		4
.L_7:
        /*0024*/ 	.byte	0x04, 0x11
        /*0026*/ 	.short	(.L_9 - .L_8)
	.align		4
.L_8:
        /*0028*/ 	.word	index@(l2norm_fwd_kernel)
        /*002c*/ 	.word	0x00000000
.L_9:


//--------------------- .nv.info.l2norm_fwd_kernel --------------------------
	.section	.nv.info.l2norm_fwd_kernel,"",@"SHT_CUDA_INFO"
	.align	4


	//----- nvinfo : EIATTR_CUDA_API_VERSION
	.align		4
        /*0000*/ 	.byte	0x04, 0x37
        /*0002*/ 	.short	(.L_11 - .L_10)
.L_10:
        /*0004*/ 	.word	0x0000007b


	//----- nvinfo : EIATTR_SW2861232_WAR
	.align		4
.L_11:
        /*0008*/ 	.byte	0x01, 0x35
	.zero		2


	//----- nvinfo : EIATTR_PARAM_CBANK
	.align		4
        /*000c*/ 	.byte	0x04, 0x0a
        /*000e*/ 	.short	(.L_13 - .L_12)
	.align		4
.L_12:
        /*0010*/ 	.word	index@(.nv.constant0.l2norm_fwd_kernel)
        /*0014*/ 	.short	0x0160
        /*0016*/ 	.short	0x001c


	//----- nvinfo : EIATTR_CBANK_PARAM_SIZE
	.align		4
.L_13:
        /*0018*/ 	.byte	0x03, 0x19
        /*001a*/ 	.short	0x001c


	//----- nvinfo : EIATTR_KPARAM_INFO
	.align		4
        /*001c*/ 	.byte	0x04, 0x17
        /*001e*/ 	.short	(.L_15 - .L_14)
.L_14:
        /*0020*/ 	.word	0x00000000
        /*0024*/ 	.short	0x0003
        /*0026*/ 	.short	0x0018
        /*0028*/ 	.byte	0x00, 0xf0, 0x11, 0x00


	//----- nvinfo : EIATTR_KPARAM_INFO
	.align		4
.L_15:
        /*002c*/ 	.byte	0x04, 0x17
        /*002e*/ 	.short	(.L_17 - .L_16)
.L_16:
        /*0030*/ 	.word	0x00000000
        /*0034*/ 	.short	0x0002
        /*0036*/ 	.short	0x0010
        /*0038*/ 	.byte	0x00, 0xf0, 0x21, 0x00


	//----- nvinfo : EIATTR_KPARAM_INFO
	.align		4
.L_17:
        /*003c*/ 	.byte	0x04, 0x17
        /*003e*/ 	.short	(.L_19 - .L_18)
.L_18:
        /*0040*/ 	.word	0x00000000
        /*0044*/ 	.short	0x0001
        /*0046*/ 	.short	0x0008
        /*0048*/ 	.byte	0x00, 0xf0, 0x21, 0x00


	//----- nvinfo : EIATTR_KPARAM_INFO
	.align		4
.L_19:
        /*004c*/ 	.byte	0x04, 0x17
        /*004e*/ 	.short	(.L_21 - .L_20)
.L_20:
        /*0050*/ 	.word	0x00000000
        /*0054*/ 	.short	0x0000
        /*0056*/ 	.short	0x0000
        /*0058*/ 	.byte	0x00, 0xf0, 0x21, 0x00


	//----- nvinfo : EIATTR_MAXREG_COUNT
	.align		4
.L_21:
        /*005c*/ 	.byte	0x03, 0x1b
        /*005e*/ 	.short	0x00ff


	//----- nvinfo : EIATTR_COOP_GROUP_MASK_REGIDS
	.align		4
        /*0060*/ 	.byte	0x04, 0x29
        /*0062*/ 	.short	(.L_23 - .L_22)


	//   ....[0]....
.L_22:
        /*0064*/ 	.word	0xffffffff


	//   ....[1]....
        /*0068*/ 	.word	0xffffffff


	//   ....[2]....
        /*006c*/ 	.word	0xffffffff


	//   ....[3]....
        /*0070*/ 	.word	0xffffffff


	//   ....[4]....
        /*0074*/ 	.word	0xffffffff


	//----- nvinfo : EIATTR_COOP_GROUP_INSTR_OFFSETS
	.align		4
.L_23:
        /*0078*/ 	.byte	0x04, 0x28
        /*007a*/ 	.short	(.L_25 - .L_24)


	//   ....[0]....
.L_24:
        /*007c*/ 	.word	0x000001f0


	//   ....[1]....
        /*0080*/ 	.word	0x00000210


	//   ....[2]....
        /*0084*/ 	.word	0x00000230


	//   ....[3]....
        /*0088*/ 	.word	0x00000250


	//   ....[4]....
        /*008c*/ 	.word	0x00000280


	//----- nvinfo : EIATTR_EXIT_INSTR_OFFSETS
	.align		4
.L_25:
        /*0090*/ 	.byte	0x04, 0x1c
        /*0092*/ 	.short	(.L_27 - .L_26)


	//   ....[0]....
.L_26:
        /*0094*/ 	.word	0x00000420


	//   ....[1]....
        /*0098*/ 	.word	0x00000480


	//----- nvinfo : EIATTR_MAX_THREADS
	.align		4
.L_27:
        /*009c*/ 	.byte	0x04, 0x05
        /*009e*/ 	.short	(.L_29 - .L_28)
.L_28:
        /*00a0*/ 	.word	0x00000100
        /*00a4*/ 	.word	0x00000001
        /*00a8*/ 	.word	0x00000001
.L_29:


//--------------------- .nv.rel.action            --------------------------
	.section	.nv.rel.action,"",@"SHT_CUDA_RELOCINFO"
	.align	8
	.sectionentsize	8
        /*0000*/ 	.byte	0x73, 0x00, 0x00, 0x00, 0x00, 0x00, 0x00, 0x00, 0x00, 0x00, 0x00, 0x11, 0x25, 0x00, 0x05, 0x36


//--------------------- .nv.constant0.l2norm_fwd_kernel --------------------------
	.section	.nv.constant0.l2norm_fwd_kernel,"a",@progbits
	.align	4
.nv.constant0.l2norm_fwd_kernel:
	.zero		380


//--------------------- .text.l2norm_fwd_kernel   --------------------------
	.section	.text.l2norm_fwd_kernel,"ax",@progbits
	.sectionflags	@"SHF_BARRIERS=1"
	.sectioninfo	@"SHI_REGISTERS=19"
	.align	128
        .global         l2norm_fwd_kernel
        .type           l2norm_fwd_kernel,@function
        .size           l2norm_fwd_kernel,(.L_x_1 - l2norm_fwd_kernel)
        .other          l2norm_fwd_kernel,@"STO_CUDA_ENTRY STV_DEFAULT"
l2norm_fwd_kernel:
.text.l2norm_fwd_kernel:
[----:B------:R-:W-:-:S02]  /*0000*/  IMAD.MOV.U32 R1, RZ, RZ, c[0x0][0x28] ;  /* 0x00000a00ff017624 */ /* 0x000fc400078e00ff */
[----:B------:R-:W0:Y:S01]  /*0010*/  S2R R2, SR_TID.X ;  /* 0x0000000000027919 */ /* 0x000e220000002100 */
[----:B------:R-:W-:Y:S01]  /*0020*/  CS2R R10, SRZ ;  /* 0x00000000000a7805 */ /* 0x000fe2000001ff00 */
[----:B------:R-:W-:Y:S02]  /*0030*/  ULDC.64 UR4, c[0x0][0x118] ;  /* 0x0000460000047ab9 */ /* 0x000fe40000000a00 */
[----:B------:R-:W1:Y:S01]  /*0040*/  S2R R4, SR_CTAID.X ;  /* 0x0000000000047919 */ /* 0x000e620000002500 */
[----:B0-----:R-:W-:Y:S01]  /*0050*/  SHF.R.U32.HI R3, RZ, 0x5, R2 ;  /* 0x00000005ff037819 */ /* 0x001fe20000011602 */
[----:B------:R-:W-:Y:S02]  /*0060*/  IMAD.SHL.U32 R0, R2, 0x4, RZ ;  /* 0x0000000402007824 */ /* 0x000fe400078e00ff */
[----:B-1----:R-:W-:Y:S01]  /*0070*/  IMAD.SHL.U32 R4, R4, 0x8, RZ ;  /* 0x0000000804047824 */ /* 0x002fe200078e00ff */
[----:B------:R-:W-:Y:S02]  /*0080*/  SGXT.U32 R3, R3, 0x3 ;  /* 0x000000030303781a */ /* 0x000fe40000000000 */
[----:B------:R-:W-:-:S02]  /*0090*/  LOP3.LUT R6, R0, 0x7c, RZ, 0xc0, !PT ;  /* 0x0000007c00067812 */ /* 0x000fc400078ec0ff */
[----:B------:R-:W-:Y:S02]  /*00a0*/  LOP3.LUT R9, R4, R3, RZ, 0xfc, !PT ;  /* 0x0000000304097212 */ /* 0x000fe400078efcff */
[----:B------:R-:W-:Y:S01]  /*00b0*/  SHF.R.S32.HI R0, RZ, 0x1f, R4 ;  /* 0x0000001fff007819 */ /* 0x000fe20000011404 */
[----:B------:R-:W-:Y:S01]  /*00c0*/  IMAD.WIDE.U32 R6, R6, 0x2, RZ ;  /* 0x0000000206067825 */ /* 0x000fe200078e00ff */
[----:B------:R-:W-:-:S03]  /*00d0*/  ISETP.GE.U32.AND P0, PT, R9, 0x3740, PT ;  /* 0x000037400900780c */ /* 0x000fc60003f06070 */
[C---:B------:R-:W-:Y:S01]  /*00e0*/  IMAD.SHL.U32 R5, R9.reuse, 0x100, RZ ;  /* 0x0000010009057824 */ /* 0x040fe200078e00ff */
[----:B------:R-:W-:Y:S02]  /*00f0*/  SHF.L.U64.HI R9, R9, 0x8, R0 ;  /* 0x0000000809097819 */ /* 0x000fe40000010200 */
[----:B------:R-:W-:Y:S02]  /*0100*/  ISETP.GE.U32.AND.EX P0, PT, R0, RZ, PT, P0 ;  /* 0x000000ff0000720c */ /* 0x000fe40003f06100 */
[----:B------:R-:W-:Y:S02]  /*0110*/  LOP3.LUT R6, R5, R6, RZ, 0xfc, !PT ;  /* 0x0000000605067212 */ /* 0x000fe400078efcff */
[----:B------:R-:W-:Y:S02]  /*0120*/  LOP3.LUT R5, R9, R7, RZ, 0xfc, !PT ;  /* 0x0000000709057212 */ /* 0x000fe400078efcff */
[----:B------:R-:W-:-:S04]  /*0130*/  IADD3 R8, P1, R6, c[0x0][0x160], RZ ;  /* 0x0000580006087a10 */ /* 0x000fc80007f3e0ff */
[----:B------:R-:W-:-:S05]  /*0140*/  IADD3.X R9, R5, c[0x0][0x164], RZ, P1, !PT ;  /* 0x0000590005097a10 */ /* 0x000fca0000ffe4ff */
[----:B------:R-:W2:Y:S01]  /*0150*/  @!P0 LDG.E.64 R10, [R8.64] ;  /* 0x00000004080a8981 */ /* 0x000ea2000c1e1b00 */
[----:B------:R-:W-:Y:S01]  /*0160*/  IADD3 R6, P3, R6, c[0x0][0x168], RZ ;  /* 0x00005a0006067a10 */ /* 0x000fe20007f7e0ff */
[--C-:B--2---:R-:W-:Y:S02]  /*0170*/  HADD2.F32 R7, -RZ, R10.reuse.H1_H1 ;  /* 0x3000000aff077230 */ /* 0x104fe40000004100 */
[----:B------:R-:W-:Y:S02]  /*0180*/  HADD2.F32 R10, -RZ, R10.H0_H0 ;  /* 0x2000000aff0a7230 */ /* 0x000fe40000004100 */
[--C-:B------:R-:W-:Y:S01]  /*0190*/  HADD2.F32 R12, -RZ, R11.reuse.H0_H0 ;  /* 0x2000000bff0c7230 */ /* 0x100fe20000004100 */
[----:B------:R-:W-:Y:S01]  /*01a0*/  FMUL R13, R7, R7 ;  /* 0x00000007070d7220 */ /* 0x000fe20000400000 */
[----:B------:R-:W-:-:S03]  /*01b0*/  HADD2.F32 R11, -RZ, R11.H1_H1 ;  /* 0x3000000bff0b7230 */ /* 0x000fc60000004100 */
[----:B------:R-:W-:-:S04]  /*01c0*/  FFMA R13, R10, R10, R13 ;  /* 0x0000000a0a0d7223 */ /* 0x000fc8000000000d */
[----:B------:R-:W-:-:S04]  /*01d0*/  FFMA R14, R12, R12, R13 ;  /* 0x0000000c0c0e7223 */ /* 0x000fc8000000000d */
[----:B------:R-:W-:-:S05]  /*01e0*/  FFMA R14, R11, R11, R14 ;  /* 0x0000000b0b0e7223 */ /* 0x000fca000000000e */
[----:B------:R-:W0:Y:S02]  /*01f0*/  SHFL.BFLY PT, R13, R14, 0x10, 0x1f ;  /* 0x0e001f000e0d7f89 */ /* 0x000e2400000e0000 */
[----:B0-----:R-:W-:-:S05]  /*0200*/  FADD R13, R14, R13 ;  /* 0x0000000d0e0d7221 */ /* 0x001fca0000000000 */
[----:B------:R-:W0:Y:S02]  /*0210*/  SHFL.BFLY PT, R8, R13, 0x8, 0x1f ;  /* 0x0d001f000d087f89 */ /* 0x000e2400000e0000 */
[----:B0-----:R-:W-:-:S05]  /*0220*/  FADD R8, R13, R8 ;  /* 0x000000080d087221 */ /* 0x001fca0000000000 */
[----:B------:R-:W0:Y:S02]  /*0230*/  SHFL.BFLY PT, R9, R8, 0x4, 0x1f ;  /* 0x0c801f0008097f89 */ /* 0x000e2400000e0000 */
[----:B0-----:R-:W-:-:S05]  /*0240*/  FADD R9, R8, R9 ;  /* 0x0000000908097221 */ /* 0x001fca0000000000 */
[----:B------:R-:W0:Y:S02]  /*0250*/  SHFL.BFLY PT, R16, R9, 0x2, 0x1f ;  /* 0x0c401f0009107f89 */ /* 0x000e2400000e0000 */
[----:B0-----:R-:W-:Y:S01]  /*0260*/  FADD R16, R9, R16 ;  /* 0x0000001009107221 */ /* 0x001fe20000000000 */
[----:B------:R-:W-:-:S04]  /*0270*/  IMAD.MOV.U32 R9, RZ, RZ, 0x3e800000 ;  /* 0x3e800000ff097424 */ /* 0x000fc800078e00ff */
[----:B------:R-:W0:Y:S02]  /*0280*/  SHFL.BFLY PT, R15, R16, 0x1, 0x1f ;  /* 0x0c201f00100f7f89 */ /* 0x000e2400000e0000 */
[----:B0-----:R-:W-:-:S04]  /*0290*/  FADD R15, R16, R15 ;  /* 0x0000000f100f7221 */ /* 0x001fc80000000000 */
[----:B------:R-:W-:-:S04]  /*02a0*/  FADD R15, R15, c[0x0][0x178] ;  /* 0x00005e000f0f7621 */ /* 0x000fc80000000000 */
[----:B------:R-:W0:Y:S02]  /*02b0*/  MUFU.SQRT R14, R15 ;  /* 0x0000000f000e7308 */ /* 0x000e240000002000 */
[C---:B0-----:R-:W-:Y:S02]  /*02c0*/  FSETP.GT.AND P1, PT, R14.reuse, 8.50705917302346158658e+37, PT ;  /* 0x7e8000000e00780b */ /* 0x041fe40003f24000 */
[----:B------:R-:W-:Y:S02]  /*02d0*/  FSETP.GEU.AND P2, PT, R14, 1.175494350822287508e-38, PT ;  /* 0x008000000e00780b */ /* 0x000fe40003f4e000 */
[----:B------:R-:W-:-:S09]  /*02e0*/  FSEL R9, R9, 1, P1 ;  /* 0x3f80000009097808 */ /* 0x000fd20000800000 */
[----:B------:R-:W-:Y:S01]  /*02f0*/  @P1 FMUL R14, R14, 0.25 ;  /* 0x3e8000000e0e1820 */ /* 0x000fe20000400000 */
[----:B------:R-:W-:Y:S01]  /*0300*/  LOP3.LUT P1, RZ, R2, 0xf8, RZ, 0xc0, !PT ;  /* 0x000000f802ff7812 */ /* 0x000fe2000782c0ff */
[----:B------:R-:W-:Y:S02]  /*0310*/  @!P2 FMUL R9, R9, 16777216 ;  /* 0x4b8000000909a820 */ /* 0x000fe40000400000 */
[----:B------:R-:W-:-:S06]  /*0320*/  @!P2 FMUL R14, R14, 16777216 ;  /* 0x4b8000000e0ea820 */ /* 0x000fcc0000400000 */
[----:B------:R-:W0:Y:S02]  /*0330*/  MUFU.RCP R14, R14 ;  /* 0x0000000e000e7308 */ /* 0x000e240000001000 */
[----:B0-----:R-:W-:Y:S01]  /*0340*/  FMUL R8, R14, R9 ;  /* 0x000000090e087220 */ /* 0x001fe20000400000 */
[----:B------:R-:W-:-:S03]  /*0350*/  LOP3.LUT R9, R4, 0x7, R2, 0xf8, !PT ;  /* 0x0000000704097812 */ /* 0x000fc600078ef802 */
[-C--:B------:R-:W-:Y:S01]  /*0360*/  FMUL R10, R10, R8.reuse ;  /* 0x000000080a0a7220 */ /* 0x080fe20000400000 */
[----:B------:R-:W-:Y:S01]  /*0370*/  ISETP.LT.U32.AND P2, PT, R9, 0x3740, PT ;  /* 0x000037400900780c */ /* 0x000fe20003f41070 */
[-C--:B------:R-:W-:Y:S01]  /*0380*/  FMUL R7, R7, R8.reuse ;  /* 0x0000000807077220 */ /* 0x080fe20000400000 */
[-C--:B------:R-:W-:Y:S01]  /*0390*/  FMUL R12, R12, R8.reuse ;  /* 0x000000080c0c7220 */ /* 0x080fe20000400000 */
[----:B------:R-:W-:Y:S01]  /*03a0*/  FMUL R11, R11, R8 ;  /* 0x000000080b0b7220 */ /* 0x000fe20000400000 */
[----:B------:R-:W-:Y:S01]  /*03b0*/  ISETP.LT.U32.AND.EX P1, PT, R0, RZ, !P1, P2 ;  /* 0x000000ff0000720c */ /* 0x000fe20004f21120 */
[----:B------:R-:W-:Y:S01]  /*03c0*/  STS [R3.X4], R8 ;  /* 0x0000000803007388 */ /* 0x000fe20000004800 */
[----:B------:R-:W-:Y:S02]  /*03d0*/  F2FP.PACK_AB R10, R7, R10 ;  /* 0x0000000a070a723e */ /* 0x000fe400000000ff */
[----:B------:R-:W-:Y:S02]  /*03e0*/  IADD3.X R7, R5, c[0x0][0x16c], RZ, P3, !PT ;  /* 0x00005b0005077a10 */ /* 0x000fe40001ffe4ff */
[----:B------:R-:W-:-:S05]  /*03f0*/  F2FP.PACK_AB R11, R11, R12 ;  /* 0x0000000c0b0b723e */ /* 0x000fca00000000ff */
[----:B------:R-:W-:Y:S04]  /*0400*/  @!P0 STG.E.64 [R6.64], R10 ;  /* 0x0000000a06008986 */ /* 0x000fe8000c101b04 */
[----:B------:R-:W-:Y:S06]  /*0410*/  BAR.SYNC 0x0 ;  /* 0x0000000000007b1d */ /* 0x000fec0000000000 */
[----:B------:R-:W-:Y:S05]  /*0420*/  @!P1 EXIT ;  /* 0x000000000000994d */ /* 0x000fea0003800000 */
[----:B------:R-:W-:Y:S02]  /*0430*/  LOP3.LUT R4, R2, 0x7, RZ, 0xc0, !PT ;  /* 0x0000000702047812 */ /* 0x000fe400078ec0ff */
[----:B------:R-:W-:-:S03]  /*0440*/  LEA R2, P0, R9, c[0x0][0x170], 0x2 ;  /* 0x00005c0009027a11 */ /* 0x000fc600078010ff */
[----:B------:R-:W0:Y:S01]  /*0450*/  LDS R5, [R4.X4] ;  /* 0x0000000004057984 */ /* 0x000e220000004800 */
[----:B------:R-:W-:-:S05]  /*0460*/  LEA.HI.X R3, R9, c[0x0][0x174], R0, 0x2, P0 ;  /* 0x00005d0009037a11 */ /* 0x000fca00000f1400 */
[----:B0-----:R-:W-:Y:S01]  /*0470*/  STG.E [R2.64], R5 ;  /* 0x0000000502007986 */ /* 0x001fe2000c101904 */
[----:B------:R-:W-:Y:S05]  /*0480*/  EXIT ;  /* 0x000000000000794d */ /* 0x000fea0003800000 */
.L_x_0:
[----:B------:R-:W-:-:S00]  /*0490*/  BRA `(.L_x_0) ;  /* 0xfffffff000007947 */ /* 0x000fc0000383ffff */
[----:B------:R-:W-:-:S00]  /*04a0*/  NOP ;  /* 0x0000000000007918 */ /* 0x000fc00000000000 */
        /* <DEDUP_REMOVED lines=13> */
.L_x_1:


//--------------------- .nv.global.init           --------------------------
	.section	.nv.global.init,"aw",@progbits
.nv.global.init:
	.type		_$_str,@object
	.size		_$_str,(_$_str_$_2 - _$_str)
_$_str:
        /*0000*/ 	.byte	0x5f, 0x5f, 0x43, 0x55, 0x44, 0x41, 0x5f, 0x46, 0x54, 0x5a, 0x00
	.type		_$_str_$_2,@object
	.size		_$_str_$_2,(.L_1 - _$_str_$_2)
_$_str_$_2:
        /*000b*/ 	.byte	0x5f, 0x5f, 0x43, 0x55, 0x44, 0x41, 0x5f, 0x50, 0x52, 0x45, 0x43, 0x5f, 0x53, 0x51, 0x52, 0x54
        /*001b*/ 	.byte	0x00
.L_1:


//--------------------- .nv.shared.l2norm_fwd_kernel --------------------------
	.section	.nv.shared.l2norm_fwd_kernel,"aw",@nobits
	.align	16
